//
// Generated by NVIDIA NVVM Compiler
//
// Compiler Build ID: CL-36424714
// Cuda compilation tools, release 13.0, V13.0.88
// Based on NVVM 20.0.0
//

.version 9.0
.target sm_100
.address_size 64

	// .globl	_Z20matrixMulKernelTiledPiS_S_iii
// _ZZ20matrixMulKernelTiledPiS_S_iiiE3Mds has been demoted
// _ZZ20matrixMulKernelTiledPiS_S_iiiE3Nds has been demoted
// _ZZ17multiply_parallelPiS_S_iiiE3Mds has been demoted
// _ZZ17multiply_parallelPiS_S_iiiE3Nds has been demoted

.visible .entry _Z20matrixMulKernelTiledPiS_S_iii(
	.param .u64 .ptr .align 1 _Z20matrixMulKernelTiledPiS_S_iii_param_0,
	.param .u64 .ptr .align 1 _Z20matrixMulKernelTiledPiS_S_iii_param_1,
	.param .u64 .ptr .align 1 _Z20matrixMulKernelTiledPiS_S_iii_param_2,
	.param .u32 _Z20matrixMulKernelTiledPiS_S_iii_param_3,
	.param .u32 _Z20matrixMulKernelTiledPiS_S_iii_param_4,
	.param .u32 _Z20matrixMulKernelTiledPiS_S_iii_param_5
)
{
	.reg .pred 	%p<12>;
	.reg .b32 	%r<59>;
	.reg .b32 	%f<5>;
	.reg .b64 	%rd<13>;
	// demoted variable
	.shared .align 4 .b8 _ZZ20matrixMulKernelTiledPiS_S_iiiE3Mds[64];
	// demoted variable
	.shared .align 4 .b8 _ZZ20matrixMulKernelTiledPiS_S_iiiE3Nds[64];
	ld.param.u64 	%rd3, [_Z20matrixMulKernelTiledPiS_S_iii_param_0];
	ld.param.u64 	%rd4, [_Z20matrixMulKernelTiledPiS_S_iii_param_1];
	ld.param.u64 	%rd5, [_Z20matrixMulKernelTiledPiS_S_iii_param_2];
	ld.param.u32 	%r22, [_Z20matrixMulKernelTiledPiS_S_iii_param_3];
	ld.param.u32 	%r23, [_Z20matrixMulKernelTiledPiS_S_iii_param_4];
	ld.param.u32 	%r24, [_Z20matrixMulKernelTiledPiS_S_iii_param_5];
	mov.u32 	%r26, %ctaid.x;
	mov.u32 	%r27, %ctaid.y;
	mov.u32 	%r1, %tid.x;
	mov.u32 	%r2, %tid.y;
	shl.b32 	%r28, %r27, 2;
	add.s32 	%r3, %r28, %r2;
	shl.b32 	%r29, %r26, 2;
	add.s32 	%r4, %r29, %r1;
	cvt.rn.f32.s32 	%f2, %r23;
	mul.f32 	%f3, %f2, 0f3E800000;
	cvt.rpi.f32.f32 	%f1, %f3;
	setp.leu.f32 	%p1, %f1, 0f00000000;
	mov.b32 	%r58, 0;
	@%p1 bra 	$L__BB0_7;
	shl.b32 	%r31, %r2, 4;
	mov.u32 	%r32, _ZZ20matrixMulKernelTiledPiS_S_iiiE3Mds;
	add.s32 	%r5, %r32, %r31;
	shl.b32 	%r33, %r1, 2;
	add.s32 	%r6, %r5, %r33;
	mul.lo.s32 	%r7, %r23, %r3;
	mov.u32 	%r34, _ZZ20matrixMulKernelTiledPiS_S_iiiE3Nds;
	add.s32 	%r9, %r34, %r33;
	add.s32 	%r8, %r9, %r31;
	cvta.to.global.u64 	%rd1, %rd3;
	cvta.to.global.u64 	%rd2, %rd4;
	mov.b32 	%r54, 0;
	mov.u32 	%r58, %r54;
$L__BB0_2:
	setp.ge.s32 	%p2, %r3, %r22;
	shl.b32 	%r12, %r54, 2;
	add.s32 	%r13, %r12, %r1;
	setp.ge.s32 	%p3, %r13, %r23;
	mov.b32 	%r56, 0;
	or.pred  	%p4, %p3, %p2;
	@%p4 bra 	$L__BB0_4;
	add.s32 	%r37, %r13, %r7;
	mul.wide.s32 	%rd6, %r37, 4;
	add.s64 	%rd7, %rd1, %rd6;
	ld.global.u32 	%r56, [%rd7];
$L__BB0_4:
	setp.ge.s32 	%p5, %r4, %r24;
	st.shared.u32 	[%r6], %r56;
	add.s32 	%r16, %r12, %r2;
	setp.ge.s32 	%p6, %r16, %r23;
	mov.b32 	%r57, 0;
	or.pred  	%p7, %p6, %p5;
	@%p7 bra 	$L__BB0_6;
	mad.lo.s32 	%r40, %r16, %r24, %r4;
	mul.wide.s32 	%rd8, %r40, 4;
	add.s64 	%rd9, %rd2, %rd8;
	ld.global.u32 	%r57, [%rd9];
$L__BB0_6:
	st.shared.u32 	[%r8], %r57;
	bar.sync 	0;
	ld.shared.u32 	%r41, [%r5];
	ld.shared.u32 	%r42, [%r9];
	mad.lo.s32 	%r43, %r42, %r41, %r58;
	ld.shared.u32 	%r44, [%r5+4];
	ld.shared.u32 	%r45, [%r9+16];
	mad.lo.s32 	%r46, %r45, %r44, %r43;
	ld.shared.u32 	%r47, [%r5+8];
	ld.shared.u32 	%r48, [%r9+32];
	mad.lo.s32 	%r49, %r48, %r47, %r46;
	ld.shared.u32 	%r50, [%r5+12];
	ld.shared.u32 	%r51, [%r9+48];
	mad.lo.s32 	%r58, %r51, %r50, %r49;
	bar.sync 	0;
	add.s32 	%r54, %r54, 1;
	cvt.rn.f32.u32 	%f4, %r54;
	setp.gt.f32 	%p8, %f1, %f4;
	@%p8 bra 	$L__BB0_2;
$L__BB0_7:
	setp.ge.s32 	%p9, %r3, %r22;
	setp.ge.s32 	%p10, %r4, %r24;
	or.pred  	%p11, %p9, %p10;
	@%p11 bra 	$L__BB0_9;
	mad.lo.s32 	%r53, %r24, %r3, %r4;
	cvta.to.global.u64 	%rd10, %rd5;
	mul.wide.u32 	%rd11, %r53, 4;
	add.s64 	%rd12, %rd10, %rd11;
	st.global.u32 	[%rd12], %r58;
$L__BB0_9:
	ret;

}
	// .globl	_Z17multiply_parallelPiS_S_iii
.visible .entry _Z17multiply_parallelPiS_S_iii(
	.param .u64 .ptr .align 1 _Z17multiply_parallelPiS_S_iii_param_0,
	.param .u64 .ptr .align 1 _Z17multiply_parallelPiS_S_iii_param_1,
	.param .u64 .ptr .align 1 _Z17multiply_parallelPiS_S_iii_param_2,
	.param .u32 _Z17multiply_parallelPiS_S_iii_param_3,
	.param .u32 _Z17multiply_parallelPiS_S_iii_param_4,
	.param .u32 _Z17multiply_parallelPiS_S_iii_param_5
)
{
	.reg .pred 	%p<44>;
	.reg .b32 	%r<207>;
	.reg .b64 	%rd<26>;
	// demoted variable
	.shared .align 4 .b8 _ZZ17multiply_parallelPiS_S_iiiE3Mds[64];
	// demoted variable
	.shared .align 4 .b8 _ZZ17multiply_parallelPiS_S_iiiE3Nds[64];
	ld.param.u64 	%rd7, [_Z17multiply_parallelPiS_S_iii_param_1];
	ld.param.u64 	%rd6, [_Z17multiply_parallelPiS_S_iii_param_2];
	ld.param.u32 	%r81, [_Z17multiply_parallelPiS_S_iii_param_3];
	ld.param.u32 	%r82, [_Z17multiply_parallelPiS_S_iii_param_4];
	ld.param.u32 	%r83, [_Z17multiply_parallelPiS_S_iii_param_5];
	cvta.to.global.u64 	%rd1, %rd7;
	mov.u32 	%r84, %ctaid.x;
	mov.u32 	%r85, %ctaid.y;
	mov.u32 	%r1, %tid.x;
	mov.u32 	%r2, %tid.y;
	shl.b32 	%r86, %r85, 2;
	add.s32 	%r3, %r86, %r2;
	shl.b32 	%r4, %r84, 2;
	add.s32 	%r5, %r4, %r1;
	setp.lt.s32 	%p2, %r82, 1;
	@%p2 bra 	$L__BB1_37;
	add.s32 	%r6, %r82, 3;
	shr.u32 	%r88, %r6, 2;
	cvta.to.global.u64 	%rd8, %rd6;
	setp.lt.s32 	%p3, %r3, %r81;
	shl.b32 	%r89, %r2, 4;
	mov.u32 	%r90, _ZZ17multiply_parallelPiS_S_iiiE3Mds;
	add.s32 	%r7, %r90, %r89;
	shl.b32 	%r91, %r1, 2;
	add.s32 	%r8, %r7, %r91;
	mul.lo.s32 	%r9, %r82, %r3;
	setp.lt.s32 	%p4, %r5, %r83;
	mov.u32 	%r92, _ZZ17multiply_parallelPiS_S_iiiE3Nds;
	add.s32 	%r11, %r92, %r91;
	add.s32 	%r10, %r11, %r89;
	and.pred  	%p1, %p3, %p4;
	mad.lo.s32 	%r93, %r83, %r3, %r5;
	mul.wide.u32 	%rd9, %r93, 4;
	add.s64 	%rd2, %rd8, %rd9;
	and.b32  	%r12, %r88, 3;
	setp.lt.u32 	%p5, %r82, 13;
	mov.b32 	%r197, 0;
	mov.u32 	%r198, %r197;
	@%p5 bra 	$L__BB1_28;
	and.b32  	%r96, %r88, 536870908;
	neg.s32 	%r187, %r96;
	add.s32 	%r97, %r2, 12;
	mad.lo.s32 	%r98, %r83, %r97, %r1;
	add.s32 	%r185, %r98, %r4;
	add.s32 	%r99, %r2, 8;
	mad.lo.s32 	%r100, %r83, %r99, %r1;
	add.s32 	%r184, %r100, %r4;
	add.s32 	%r101, %r2, 4;
	mad.lo.s32 	%r102, %r83, %r101, %r1;
	add.s32 	%r183, %r102, %r4;
	mad.lo.s32 	%r103, %r2, %r83, %r1;
	add.s32 	%r182, %r103, %r4;
	add.s32 	%r180, %r1, %r9;
	mov.b32 	%r198, 0;
	not.pred 	%p12, %p1;
	mov.u32 	%r181, %r1;
	mov.u32 	%r186, %r2;
$L__BB1_3:
	ld.param.u64 	%rd24, [_Z17multiply_parallelPiS_S_iii_param_0];
	setp.ge.s32 	%p6, %r3, %r81;
	setp.ge.s32 	%p7, %r181, %r82;
	cvta.to.global.u64 	%rd10, %rd24;
	mul.wide.s32 	%rd11, %r180, 4;
	add.s64 	%rd3, %rd10, %rd11;
	mov.b32 	%r189, 0;
	or.pred  	%p8, %p6, %p7;
	@%p8 bra 	$L__BB1_5;
	ld.global.u32 	%r189, [%rd3];
$L__BB1_5:
	setp.ge.s32 	%p9, %r5, %r83;
	st.shared.u32 	[%r8], %r189;
	setp.ge.s32 	%p10, %r186, %r82;
	mov.b32 	%r190, 0;
	or.pred  	%p11, %p10, %p9;
	@%p11 bra 	$L__BB1_7;
	mul.wide.s32 	%rd12, %r182, 4;
	add.s64 	%rd13, %rd1, %rd12;
	ld.global.u32 	%r190, [%rd13];
$L__BB1_7:
	st.shared.u32 	[%r10], %r190;
	bar.sync 	0;
	ld.shared.u32 	%r106, [%r7];
	ld.shared.u32 	%r107, [%r11];
	mad.lo.s32 	%r108, %r107, %r106, %r198;
	ld.shared.u32 	%r109, [%r7+4];
	ld.shared.u32 	%r110, [%r11+16];
	mad.lo.s32 	%r111, %r110, %r109, %r108;
	ld.shared.u32 	%r112, [%r7+8];
	ld.shared.u32 	%r113, [%r11+32];
	mad.lo.s32 	%r114, %r113, %r112, %r111;
	ld.shared.u32 	%r115, [%r7+12];
	ld.shared.u32 	%r116, [%r11+48];
	mad.lo.s32 	%r32, %r116, %r115, %r114;
	bar.sync 	0;
	@%p12 bra 	$L__BB1_9;
	st.global.u32 	[%rd2], %r32;
$L__BB1_9:
	add.s32 	%r118, %r181, 4;
	setp.ge.s32 	%p14, %r118, %r82;
	mov.b32 	%r191, 0;
	or.pred  	%p15, %p6, %p14;
	@%p15 bra 	$L__BB1_11;
	ld.global.u32 	%r191, [%rd3+16];
$L__BB1_11:
	st.shared.u32 	[%r8], %r191;
	add.s32 	%r120, %r186, 4;
	setp.ge.s32 	%p17, %r120, %r82;
	mov.b32 	%r192, 0;
	or.pred  	%p18, %p17, %p9;
	@%p18 bra 	$L__BB1_13;
	mul.wide.s32 	%rd14, %r183, 4;
	add.s64 	%rd15, %rd1, %rd14;
	ld.global.u32 	%r192, [%rd15];
$L__BB1_13:
	st.shared.u32 	[%r10], %r192;
	bar.sync 	0;
	ld.shared.u32 	%r121, [%r7];
	ld.shared.u32 	%r122, [%r11];
	mad.lo.s32 	%r123, %r122, %r121, %r32;
	ld.shared.u32 	%r124, [%r7+4];
	ld.shared.u32 	%r125, [%r11+16];
	mad.lo.s32 	%r126, %r125, %r124, %r123;
	ld.shared.u32 	%r127, [%r7+8];
	ld.shared.u32 	%r128, [%r11+32];
	mad.lo.s32 	%r129, %r128, %r127, %r126;
	ld.shared.u32 	%r130, [%r7+12];
	ld.shared.u32 	%r131, [%r11+48];
	mad.lo.s32 	%r37, %r131, %r130, %r129;
	bar.sync 	0;
	@%p12 bra 	$L__BB1_15;
	st.global.u32 	[%rd2], %r37;
$L__BB1_15:
	setp.ge.s32 	%p20, %r3, %r81;
	add.s32 	%r133, %r181, 8;
	setp.ge.s32 	%p21, %r133, %r82;
	mov.b32 	%r193, 0;
	or.pred  	%p22, %p20, %p21;
	@%p22 bra 	$L__BB1_17;
	ld.global.u32 	%r193, [%rd3+32];
$L__BB1_17:
	setp.ge.s32 	%p23, %r5, %r83;
	st.shared.u32 	[%r8], %r193;
	add.s32 	%r135, %r186, 8;
	setp.ge.s32 	%p24, %r135, %r82;
	mov.b32 	%r194, 0;
	or.pred  	%p25, %p24, %p23;
	@%p25 bra 	$L__BB1_19;
	mul.wide.s32 	%rd16, %r184, 4;
	add.s64 	%rd17, %rd1, %rd16;
	ld.global.u32 	%r194, [%rd17];
$L__BB1_19:
	st.shared.u32 	[%r10], %r194;
	bar.sync 	0;
	ld.shared.u32 	%r136, [%r7];
	ld.shared.u32 	%r137, [%r11];
	mad.lo.s32 	%r138, %r137, %r136, %r37;
	ld.shared.u32 	%r139, [%r7+4];
	ld.shared.u32 	%r140, [%r11+16];
	mad.lo.s32 	%r141, %r140, %r139, %r138;
	ld.shared.u32 	%r142, [%r7+8];
	ld.shared.u32 	%r143, [%r11+32];
	mad.lo.s32 	%r144, %r143, %r142, %r141;
	ld.shared.u32 	%r145, [%r7+12];
	ld.shared.u32 	%r146, [%r11+48];
	mad.lo.s32 	%r42, %r146, %r145, %r144;
	bar.sync 	0;
	@%p12 bra 	$L__BB1_21;
	st.global.u32 	[%rd2], %r42;
$L__BB1_21:
	add.s32 	%r148, %r181, 12;
	setp.ge.s32 	%p28, %r148, %r82;
	mov.b32 	%r195, 0;
	or.pred  	%p29, %p20, %p28;
	@%p29 bra 	$L__BB1_23;
	ld.global.u32 	%r195, [%rd3+48];
$L__BB1_23:
	st.shared.u32 	[%r8], %r195;
	add.s32 	%r150, %r186, 12;
	setp.ge.s32 	%p31, %r150, %r82;
	mov.b32 	%r196, 0;
	or.pred  	%p32, %p31, %p23;
	@%p32 bra 	$L__BB1_25;
	mul.wide.s32 	%rd18, %r185, 4;
	add.s64 	%rd19, %rd1, %rd18;
	ld.global.u32 	%r196, [%rd19];
$L__BB1_25:
	st.shared.u32 	[%r10], %r196;
	bar.sync 	0;
	ld.shared.u32 	%r151, [%r7];
	ld.shared.u32 	%r152, [%r11];
	mad.lo.s32 	%r153, %r152, %r151, %r42;
	ld.shared.u32 	%r154, [%r7+4];
	ld.shared.u32 	%r155, [%r11+16];
	mad.lo.s32 	%r156, %r155, %r154, %r153;
	ld.shared.u32 	%r157, [%r7+8];
	ld.shared.u32 	%r158, [%r11+32];
	mad.lo.s32 	%r159, %r158, %r157, %r156;
	ld.shared.u32 	%r160, [%r7+12];
	ld.shared.u32 	%r161, [%r11+48];
	mad.lo.s32 	%r198, %r161, %r160, %r159;
	bar.sync 	0;
	@%p12 bra 	$L__BB1_27;
	st.global.u32 	[%rd2], %r198;
$L__BB1_27:
	add.s32 	%r162, %r82, 3;
	shr.u32 	%r163, %r162, 2;
	and.b32  	%r197, %r163, 536870908;
	add.s32 	%r187, %r187, 4;
	add.s32 	%r186, %r186, 16;
	shl.b32 	%r164, %r83, 4;
	add.s32 	%r185, %r185, %r164;
	add.s32 	%r184, %r184, %r164;
	add.s32 	%r183, %r183, %r164;
	add.s32 	%r182, %r182, %r164;
	add.s32 	%r181, %r181, 16;
	add.s32 	%r180, %r180, 16;
	setp.ne.s32 	%p34, %r187, 0;
	@%p34 bra 	$L__BB1_3;
$L__BB1_28:
	setp.eq.s32 	%p35, %r12, 0;
	@%p35 bra 	$L__BB1_37;
	shl.b32 	%r165, %r197, 2;
	add.s32 	%r202, %r2, %r165;
	mad.lo.s32 	%r166, %r83, %r202, %r1;
	add.s32 	%r203, %r166, %r4;
	shl.b32 	%r61, %r83, 2;
	add.s32 	%r200, %r1, %r165;
	mad.lo.s32 	%r201, %r82, %r3, %r200;
	neg.s32 	%r199, %r12;
	not.pred 	%p42, %p1;
$L__BB1_30:
	.pragma "nounroll";
	ld.param.u64 	%rd25, [_Z17multiply_parallelPiS_S_iii_param_0];
	setp.ge.s32 	%p36, %r3, %r81;
	mul.wide.s32 	%rd20, %r201, 4;
	cvta.to.global.u64 	%rd21, %rd25;
	add.s64 	%rd4, %rd21, %rd20;
	setp.ge.s32 	%p37, %r200, %r82;
	mov.b32 	%r205, 0;
	or.pred  	%p38, %p36, %p37;
	@%p38 bra 	$L__BB1_32;
	ld.global.u32 	%r205, [%rd4];
$L__BB1_32:
	setp.ge.s32 	%p39, %r5, %r83;
	st.shared.u32 	[%r8], %r205;
	setp.ge.s32 	%p40, %r202, %r82;
	mov.b32 	%r206, 0;
	or.pred  	%p41, %p40, %p39;
	@%p41 bra 	$L__BB1_34;
	mul.wide.s32 	%rd22, %r203, 4;
	add.s64 	%rd23, %rd1, %rd22;
	ld.global.u32 	%r206, [%rd23];
$L__BB1_34:
	st.shared.u32 	[%r10], %r206;
	bar.sync 	0;
	ld.shared.u32 	%r169, [%r7];
	ld.shared.u32 	%r170, [%r11];
	mad.lo.s32 	%r171, %r170, %r169, %r198;
	ld.shared.u32 	%r172, [%r7+4];
	ld.shared.u32 	%r173, [%r11+16];
	mad.lo.s32 	%r174, %r173, %r172, %r171;
	ld.shared.u32 	%r175, [%r7+8];
	ld.shared.u32 	%r176, [%r11+32];
	mad.lo.s32 	%r177, %r176, %r175, %r174;
	ld.shared.u32 	%r178, [%r7+12];
	ld.shared.u32 	%r179, [%r11+48];
	mad.lo.s32 	%r198, %r179, %r178, %r177;
	bar.sync 	0;
	@%p42 bra 	$L__BB1_36;
	st.global.u32 	[%rd2], %r198;
$L__BB1_36:
	add.s32 	%r203, %r203, %r61;
	add.s32 	%r202, %r202, 4;
	add.s32 	%r201, %r201, 4;
	add.s32 	%r200, %r200, 4;
	add.s32 	%r199, %r199, 1;
	setp.ne.s32 	%p43, %r199, 0;
	@%p43 bra 	$L__BB1_30;
$L__BB1_37:
	ret;

}


// ===== COMPILED SASS (sm_100) =====

	.target	sm_100

	.elftype	@"ET_EXEC"


//--------------------- .note.nv.tkinfo           --------------------------
	.section	.note.nv.tkinfo,"",@"SHT_NOTE"
	.sectionflags	@"SHF_NOTE_NV_TKINFO"
	.tkinfo
        /*0018*/ 	.word	0x00000002
        /*0030*/ 	.string	""
        /*0030*/ 	.string	"ptxas"
        /*0030*/ 	.string	"Cuda compilation tools, release 13.0, V13.0.88"
        /*0030*/ 	.string	"Build cuda_13.0.r13.0/compiler.36424714_0"
        /*0030*/ 	.string	"-arch sm_100 -m 64 "



//--------------------- .note.nv.cuinfo           --------------------------
	.section	.note.nv.cuinfo,"",@"SHT_NOTE"
	.sectionflags	@"SHF_NOTE_NV_CUINFO"
        /*0018*/ 	.short	0x0002
        /*001a*/ 	.short	0x0064
        /*001c*/ 	.short	0x0082
	.zero		2


//--------------------- .nv.info                  --------------------------
	.section	.nv.info,"",@"SHT_CUDA_INFO"
	.align	4


	//----- nvinfo : EIATTR_REGCOUNT
	.align		4
        /*0000*/ 	.byte	0x04, 0x2f
        /*0002*/ 	.short	(.L_1 - .L_0)
	.align		4
.L_0:
        /*0004*/ 	.word	index@(_Z20matrixMulKernelTiledPiS_S_iii)
        /*0008*/ 	.word	0x0000001c


	//----- nvinfo : EIATTR_FRAME_SIZE
	.align		4
.L_1:
        /*000c*/ 	.byte	0x04, 0x11
        /*000e*/ 	.short	(.L_3 - .L_2)
	.align		4
.L_2:
        /*0010*/ 	.word	index@(_Z20matrixMulKernelTiledPiS_S_iii)
        /*0014*/ 	.word	0x00000000


	//----- nvinfo : EIATTR_REGCOUNT
	.align		4
.L_3:
        /*0018*/ 	.byte	0x04, 0x2f
        /*001a*/ 	.short	(.L_5 - .L_4)
	.align		4
.L_4:
        /*001c*/ 	.word	index@(_Z17multiply_parallelPiS_S_iii)
        /*0020*/ 	.word	0x00000020


	//----- nvinfo : EIATTR_FRAME_SIZE
	.align		4
.L_5:
        /*0024*/ 	.byte	0x04, 0x11
        /*0026*/ 	.short	(.L_7 - .L_6)
	.align		4
.L_6:
        /*0028*/ 	.word	index@(_Z17multiply_parallelPiS_S_iii)
        /*002c*/ 	.word	0x00000000


	//----- nvinfo : EIATTR_MIN_STACK_SIZE
	.align		4
.L_7:
        /*0030*/ 	.byte	0x04, 0x12
        /*0032*/ 	.short	(.L_9 - .L_8)
	.align		4
.L_8:
        /*0034*/ 	.word	index@(_Z17multiply_parallelPiS_S_iii)
        /*0038*/ 	.word	0x00000000


	//----- nvinfo : EIATTR_MIN_STACK_SIZE
	.align		4
.L_9:
        /*003c*/ 	.byte	0x04, 0x12
        /*003e*/ 	.short	(.L_11 - .L_10)
	.align		4
.L_10:
        /*0040*/ 	.word	index@(_Z20matrixMulKernelTiledPiS_S_iii)
        /*0044*/ 	.word	0x00000000
.L_11:


//--------------------- .nv.compat                --------------------------
	.section	.nv.compat,"",@"SHT_CUDA_COMPAT_INFO"
	.align	4
        /*0000*/ 	.byte	0x02, 0x09, 0x00, 0x00, 0x02, 0x02, 0x01, 0x00, 0x02, 0x05, 0x05, 0x00, 0x03, 0x07, 0x01, 0x01
        /*0010*/ 	.byte	0x02, 0x03, 0x00, 0x00, 0x02, 0x06, 0x01, 0x00, 0x04, 0x0b, 0x08, 0x00, 0x09, 0x00, 0x00, 0x00
        /*0020*/ 	.byte	0x00, 0x00, 0x00, 0x00


//--------------------- .nv.info._Z17multiply_parallelPiS_S_iii --------------------------
	.section	.nv.info._Z17multiply_parallelPiS_S_iii,"",@"SHT_CUDA_INFO"
	.sectionflags	@""
	.align	4


	//----- nvinfo : EIATTR_CUDA_API_VERSION
	.align		4
        /*0000*/ 	.byte	0x04, 0x37
        /*0002*/ 	.short	(.L_13 - .L_12)
.L_12:
        /*0004*/ 	.word	0x00000082


	//----- nvinfo : EIATTR_KPARAM_INFO
	.align		4
.L_13:
        /*0008*/ 	.byte	0x04, 0x17
        /*000a*/ 	.short	(.L_15 - .L_14)
.L_14:
        /*000c*/ 	.word	0x00000000
        /*0010*/ 	.short	0x0005
        /*0012*/ 	.short	0x0020
        /*0014*/ 	.byte	0x00, 0xf0, 0x11, 0x00


	//----- nvinfo : EIATTR_KPARAM_INFO
	.align		4
.L_15:
        /*0018*/ 	.byte	0x04, 0x17
        /*001a*/ 	.short	(.L_17 - .L_16)
.L_16:
        /*001c*/ 	.word	0x00000000
        /*0020*/ 	.short	0x0004
        /*0022*/ 	.short	0x001c
        /*0024*/ 	.byte	0x00, 0xf0, 0x11, 0x00


	//----- nvinfo : EIATTR_KPARAM_INFO
	.align		4
.L_17:
        /*0028*/ 	.byte	0x04, 0x17
        /*002a*/ 	.short	(.L_19 - .L_18)
.L_18:
        /*002c*/ 	.word	0x00000000
        /*0030*/ 	.short	0x0003
        /*0032*/ 	.short	0x0018
        /*0034*/ 	.byte	0x00, 0xf0, 0x11, 0x00


	//----- nvinfo : EIATTR_KPARAM_INFO
	.align		4
.L_19:
        /*0038*/ 	.byte	0x04, 0x17
        /*003a*/ 	.short	(.L_21 - .L_20)
.L_20:
        /*003c*/ 	.word	0x00000000
        /*0040*/ 	.short	0x0002
        /*0042*/ 	.short	0x0010
        /*0044*/ 	.byte	0x00, 0xf5, 0x21, 0x00


	//----- nvinfo : EIATTR_KPARAM_INFO
	.align		4
.L_21:
        /*0048*/ 	.byte	0x04, 0x17
        /*004a*/ 	.short	(.L_23 - .L_22)
.L_22:
        /*004c*/ 	.word	0x00000000
        /*0050*/ 	.short	0x0001
        /*0052*/ 	.short	0x0008
        /*0054*/ 	.byte	0x00, 0xf5, 0x21, 0x00


	//----- nvinfo : EIATTR_KPARAM_INFO
	.align		4
.L_23:
        /*0058*/ 	.byte	0x04, 0x17
        /*005a*/ 	.short	(.L_25 - .L_24)
.L_24:
        /*005c*/ 	.word	0x00000000
        /*0060*/ 	.short	0x0000
        /*0062*/ 	.short	0x0000
        /*0064*/ 	.byte	0x00, 0xf5, 0x21, 0x00


	//----- nvinfo : EIATTR_SPARSE_MMA_MASK
	.align		4
.L_25:
        /*0068*/ 	.byte	0x03, 0x50
        /*006a*/ 	.short	0x0000


	//----- nvinfo : EIATTR_MAXREG_COUNT
	.align		4
        /*006c*/ 	.byte	0x03, 0x1b
        /*006e*/ 	.short	0x00ff


	//----- nvinfo : EIATTR_NUM_BARRIERS
	.align		4
        /*0070*/ 	.byte	0x02, 0x4c
        /*0072*/ 	.byte	0x01
	.zero		1


	//----- nvinfo : EIATTR_MERCURY_ISA_VERSION
	.align		4
        /*0074*/ 	.byte	0x03, 0x5f
        /*0076*/ 	.short	0x0101


	//----- nvinfo : EIATTR_VRC_CTA_INIT_COUNT
	.align		4
        /*0078*/ 	.byte	0x02, 0x4a
	.zero		1
	.zero		1


	//----- nvinfo : EIATTR_EXIT_INSTR_OFFSETS
	.align		4
        /*007c*/ 	.byte	0x04, 0x1c
        /*007e*/ 	.short	(.L_27 - .L_26)


	//   ....[0]....
.L_26:
        /*0080*/ 	.word	0x00000040


	//   ....[1]....
        /*0084*/ 	.word	0x00000a70


	//   ....[2]....
        /*0088*/ 	.word	0x00000d30


	//----- nvinfo : EIATTR_CBANK_PARAM_SIZE
	.align		4
.L_27:
        /*008c*/ 	.byte	0x03, 0x19
        /*008e*/ 	.short	0x0024


	//----- nvinfo : EIATTR_PARAM_CBANK
	.align		4
        /*0090*/ 	.byte	0x04, 0x0a
        /*0092*/ 	.short	(.L_29 - .L_28)
	.align		4
.L_28:
        /*0094*/ 	.word	index@(.nv.constant0._Z17multiply_parallelPiS_S_iii)
        /*0098*/ 	.short	0x0380
        /*009a*/ 	.short	0x0024


	//----- nvinfo : EIATTR_SW_WAR
	.align		4
.L_29:
        /*009c*/ 	.byte	0x04, 0x36
        /*009e*/ 	.short	(.L_31 - .L_30)
.L_30:
        /*00a0*/ 	.word	0x00000008
.L_31:


//--------------------- .nv.info._Z20matrixMulKernelTiledPiS_S_iii --------------------------
	.section	.nv.info._Z20matrixMulKernelTiledPiS_S_iii,"",@"SHT_CUDA_INFO"
	.sectionflags	@""
	.align	4


	//----- nvinfo : EIATTR_CUDA_API_VERSION
	.align		4
        /*0000*/ 	.byte	0x04, 0x37
        /*0002*/ 	.short	(.L_33 - .L_32)
.L_32:
        /*0004*/ 	.word	0x00000082


	//----- nvinfo : EIATTR_KPARAM_INFO
	.align		4
.L_33:
        /*0008*/ 	.byte	0x04, 0x17
        /*000a*/ 	.short	(.L_35 - .L_34)
.L_34:
        /*000c*/ 	.word	0x00000000
        /*0010*/ 	.short	0x0005
        /*0012*/ 	.short	0x0020
        /*0014*/ 	.byte	0x00, 0xf0, 0x11, 0x00


	//----- nvinfo : EIATTR_KPARAM_INFO
	.align		4
.L_35:
        /*0018*/ 	.byte	0x04, 0x17
        /*001a*/ 	.short	(.L_37 - .L_36)
.L_36:
        /*001c*/ 	.word	0x00000000
        /*0020*/ 	.short	0x0004
        /*0022*/ 	.short	0x001c
        /*0024*/ 	.byte	0x00, 0xf0, 0x11, 0x00


	//----- nvinfo : EIATTR_KPARAM_INFO
	.align		4
.L_37:
        /*0028*/ 	.byte	0x04, 0x17
        /*002a*/ 	.short	(.L_39 - .L_38)
.L_38:
        /*002c*/ 	.word	0x00000000
        /*0030*/ 	.short	0x0003
        /*0032*/ 	.short	0x0018
        /*0034*/ 	.byte	0x00, 0xf0, 0x11, 0x00


	//----- nvinfo : EIATTR_KPARAM_INFO
	.align		4
.L_39:
        /*0038*/ 	.byte	0x04, 0x17
        /*003a*/ 	.short	(.L_41 - .L_40)
.L_40:
        /*003c*/ 	.word	0x00000000
        /*0040*/ 	.short	0x0002
        /*0042*/ 	.short	0x0010
        /*0044*/ 	.byte	0x00, 0xf5, 0x21, 0x00


	//----- nvinfo : EIATTR_KPARAM_INFO
	.align		4
.L_41:
        /*0048*/ 	.byte	0x04, 0x17
        /*004a*/ 	.short	(.L_43 - .L_42)
.L_42:
        /*004c*/ 	.word	0x00000000
        /*0050*/ 	.short	0x0001
        /*0052*/ 	.short	0x0008
        /*0054*/ 	.byte	0x00, 0xf5, 0x21, 0x00


	//----- nvinfo : EIATTR_KPARAM_INFO
	.align		4
.L_43:
        /*0058*/ 	.byte	0x04, 0x17
        /*005a*/ 	.short	(.L_45 - .L_44)
.L_44:
        /*005c*/ 	.word	0x00000000
        /*0060*/ 	.short	0x0000
        /*0062*/ 	.short	0x0000
        /*0064*/ 	.byte	0x00, 0xf5, 0x21, 0x00


	//----- nvinfo : EIATTR_SPARSE_MMA_MASK
	.align		4
.L_45:
        /*0068*/ 	.byte	0x03, 0x50
        /*006a*/ 	.short	0x0000


	//----- nvinfo : EIATTR_MAXREG_COUNT
	.align		4
        /*006c*/ 	.byte	0x03, 0x1b
        /*006e*/ 	.short	0x00ff


	//----- nvinfo : EIATTR_NUM_BARRIERS
	.align		4
        /*0070*/ 	.byte	0x02, 0x4c
        /*0072*/ 	.byte	0x01
	.zero		1


	//----- nvinfo : EIATTR_MERCURY_ISA_VERSION
	.align		4
        /*0074*/ 	.byte	0x03, 0x5f
        /*0076*/ 	.short	0x0101


	//----- nvinfo : EIATTR_VRC_CTA_INIT_COUNT
	.align		4
        /*0078*/ 	.byte	0x02, 0x4a
	.zero		1
	.zero		1


	//----- nvinfo : EIATTR_EXIT_INSTR_OFFSETS
	.align		4
        /*007c*/ 	.byte	0x04, 0x1c
        /*007e*/ 	.short	(.L_47 - .L_46)


	//   ....[0]....
.L_46:
        /*0080*/ 	.word	0x00000420


	//   ....[1]....
        /*0084*/ 	.word	0x00000470


	//----- nvinfo : EIATTR_CBANK_PARAM_SIZE
	.align		4
.L_47:
        /*0088*/ 	.byte	0x03, 0x19
        /*008a*/ 	.short	0x0024


	//----- nvinfo : EIATTR_PARAM_CBANK
	.align		4
        /*008c*/ 	.byte	0x04, 0x0a
        /*008e*/ 	.short	(.L_49 - .L_48)
	.align		4
.L_48:
        /*0090*/ 	.word	index@(.nv.constant0._Z20matrixMulKernelTiledPiS_S_iii)
        /*0094*/ 	.short	0x0380
        /*0096*/ 	.short	0x0024


	//----- nvinfo : EIATTR_SW_WAR
	.align		4
.L_49:
        /*0098*/ 	.byte	0x04, 0x36
        /*009a*/ 	.short	(.L_51 - .L_50)
.L_50:
        /*009c*/ 	.word	0x00000008
.L_51:


//--------------------- .nv.callgraph             --------------------------
	.section	.nv.callgraph,"",@"SHT_CUDA_CALLGRAPH"
	.align	4
	.sectionentsize	8
	.align		4
        /*0000*/ 	.word	0x00000000
	.align		4
        /*0004*/ 	.word	0xffffffff
	.align		4
        /*0008*/ 	.word	0x00000000
	.align		4
        /*000c*/ 	.word	0xfffffffe
	.align		4
        /*0010*/ 	.word	0x00000000
	.align		4
        /*0014*/ 	.word	0xfffffffd
	.align		4
        /*0018*/ 	.word	0x00000000
	.align		4
        /*001c*/ 	.word	0xfffffffc


//--------------------- .text._Z17multiply_parallelPiS_S_iii --------------------------
	.section	.text._Z17multiply_parallelPiS_S_iii,"ax",@progbits
	.align	128
        .global         _Z17multiply_parallelPiS_S_iii
        .type           _Z17multiply_parallelPiS_S_iii,@function
        .size           _Z17multiply_parallelPiS_S_iii,(.L_x_7 - _Z17multiply_parallelPiS_S_iii)
        .other          _Z17multiply_parallelPiS_S_iii,@"STO_CUDA_ENTRY STV_DEFAULT"
_Z17multiply_parallelPiS_S_iii:
.text._Z17multiply_parallelPiS_S_iii:
[----:B------:R-:W-:Y:S01]  /*0000*/  LDC R1, c[0x0][0x37c] ;  /* 0x0000df00ff017b82 */ /* 0x000fe20000000800 */
[----:B------:R-:W0:Y:S02]  /*0010*/  LDCU UR8, c[0x0][0x39c] ;  /* 0x00007380ff0877ac */ /* 0x000e240008000800 */
[----:B0-----:R-:W-:-:S06]  /*0020*/  UISETP.GE.AND UP0, UPT, UR8, 0x1, UPT ;  /* 0x000000010800788c */ /* 0x001fcc000bf06270 */
[----:B------:R-:W-:-:S13]  /*0030*/  PLOP3.LUT P0, PT, PT, PT, UP0, 0x80, 0x8 ;  /* 0x000000000008781c */ /* 0x000fda0003f0f008 */
[----:B------:R-:W-:Y:S05]  /*0040*/  @!P0 EXIT ;  /* 0x000000000000894d */ /* 0x000fea0003800000 */
[----:B------:R-:W0:Y:S01]  /*0050*/  S2R R6, SR_CTAID.Y ;  /* 0x0000000000067919 */ /* 0x000e220000002600 */
[----:B------:R-:W1:Y:S01]  /*0060*/  S2UR UR7, SR_CgaCtaId ;  /* 0x00000000000779c3 */ /* 0x000e620000008800 */
[----:B------:R-:W2:Y:S01]  /*0070*/  LDCU UR9, c[0x0][0x3a0] ;  /* 0x00007400ff0977ac */ /* 0x000ea20008000800 */
[----:B------:R-:W-:Y:S01]  /*0080*/  HFMA2 R23, -RZ, RZ, 0, 0 ;  /* 0x00000000ff177431 */ /* 0x000fe200000001ff */
[----:B------:R-:W0:Y:S01]  /*0090*/  S2R R14, SR_TID.Y ;  /* 0x00000000000e7919 */ /* 0x000e220000002200 */
[----:B------:R-:W-:Y:S01]  /*00a0*/  IMAD.MOV.U32 R19, RZ, RZ, RZ ;  /* 0x000000ffff137224 */ /* 0x000fe200078e00ff */
[----:B------:R-:W3:Y:S01]  /*00b0*/  LDCU UR10, c[0x0][0x398] ;  /* 0x00007300ff0a77ac */ /* 0x000ee20008000800 */
[----:B------:R-:W4:Y:S02]  /*00c0*/  S2R R15, SR_CTAID.X ;  /* 0x00000000000f7919 */ /* 0x000f240000002500 */
[----:B------:R-:W5:Y:S01]  /*00d0*/  LDC.64 R20, c[0x0][0x390] ;  /* 0x0000e400ff147b82 */ /* 0x000f620000000a00 */
[----:B------:R-:W-:Y:S01]  /*00e0*/  UMOV UR5, 0x400 ;  /* 0x0000040000057882 */ /* 0x000fe20000000000 */
[----:B------:R-:W-:Y:S01]  /*00f0*/  UISETP.GE.U32.AND UP0, UPT, UR8, 0xd, UPT ;  /* 0x0000000d0800788c */ /* 0x000fe2000bf06070 */
[----:B------:R-:W4:Y:S01]  /*0100*/  S2R R12, SR_TID.X ;  /* 0x00000000000c7919 */ /* 0x000f220000002100 */
[----:B------:R-:W-:-:S02]  /*0110*/  UIADD3 UR6, UPT, UPT, UR5, 0x40, URZ ;  /* 0x0000004005067890 */ /* 0x000fc4000fffe0ff */
[----:B------:R-:W-:Y:S01]  /*0120*/  UIADD3 UR4, UPT, UPT, UR8, 0x3, URZ ;  /* 0x0000000308047890 */ /* 0x000fe2000fffe0ff */
[----:B------:R-:W0:Y:S03]  /*0130*/  LDCU.64 UR12, c[0x0][0x358] ;  /* 0x00006b00ff0c77ac */ /* 0x000e260008000a00 */
[----:B------:R-:W-:Y:S02]  /*0140*/  USHF.R.U32.HI UR4, URZ, 0x2, UR4 ;  /* 0x00000002ff047899 */ /* 0x000fe40008011604 */
[----:B-1----:R-:W-:Y:S02]  /*0150*/  ULEA UR6, UR7, UR6, 0x18 ;  /* 0x0000000607067291 */ /* 0x002fe4000f8ec0ff */
[----:B------:R-:W-:Y:S02]  /*0160*/  ULEA UR5, UR7, UR5, 0x18 ;  /* 0x0000000507057291 */ /* 0x000fe4000f8ec0ff */
[----:B------:R-:W-:Y:S01]  /*0170*/  ULOP3.LUT UR7, UR4, 0x3, URZ, 0xc0, !UPT ;  /* 0x0000000304077892 */ /* 0x000fe2000f8ec0ff */
[----:B0-----:R-:W-:-:S03]  /*0180*/  LEA R6, R6, R14, 0x2 ;  /* 0x0000000e06067211 */ /* 0x001fc600078e10ff */
[----:B------:R-:W-:Y:S01]  /*0190*/  LEA R4, R14, UR5, 0x4 ;  /* 0x000000050e047c11 */ /* 0x000fe2000f8e20ff */
[----:B----4-:R-:W-:-:S03]  /*01a0*/  IMAD R5, R15, 0x4, R12 ;  /* 0x000000040f057824 */ /* 0x010fc600078e020c */
[----:B------:R-:W-:Y:S01]  /*01b0*/  LEA R2, R12, R4, 0x2 ;  /* 0x000000040c027211 */ /* 0x000fe200078e10ff */
[----:B--2---:R-:W-:Y:S01]  /*01c0*/  IMAD R3, R6, UR9, R5 ;  /* 0x0000000906037c24 */ /* 0x004fe2000f8e0205 */
[----:B------:R-:W-:-:S03]  /*01d0*/  ISETP.GE.AND P0, PT, R5, UR9, PT ;  /* 0x0000000905007c0c */ /* 0x000fc6000bf06270 */
[----:B-----5:R-:W-:Y:S01]  /*01e0*/  IMAD.WIDE.U32 R20, R3, 0x4, R20 ;  /* 0x0000000403147825 */ /* 0x020fe200078e0014 */
[----:B------:R-:W-:Y:S02]  /*01f0*/  LEA R3, R12, UR6, 0x2 ;  /* 0x000000060c037c11 */ /* 0x000fe4000f8e10ff */
[----:B---3--:R-:W-:-:S03]  /*0200*/  ISETP.LT.AND P0, PT, R6, UR10, !P0 ;  /* 0x0000000a06007c0c */ /* 0x008fc6000c701270 */
[----:B------:R-:W-:Y:S01]  /*0210*/  IMAD R0, R14, 0x10, R3 ;  /* 0x000000100e007824 */ /* 0x000fe200078e0203 */
[----:B------:R-:W-:Y:S09]  /*0220*/  BRA.U !UP0, `(.L_x_0) ;  /* 0x00000009080c7547 */ /* 0x000ff2000b800000 */
[C---:B------:R-:W-:Y:S01]  /*0230*/  IADD3 R7, PT, PT, R14.reuse, 0xc, RZ ;  /* 0x0000000c0e077810 */ /* 0x040fe20007ffe0ff */
[C---:B------:R-:W-:Y:S01]  /*0240*/  VIADD R8, R14.reuse, 0x8 ;  /* 0x000000080e087836 */ /* 0x040fe20000000000 */
[C---:B------:R-:W-:Y:S01]  /*0250*/  IADD3 R9, PT, PT, R14.reuse, 0x4, RZ ;  /* 0x000000040e097810 */ /* 0x040fe20007ffe0ff */
[--C-:B------:R-:W-:Y:S01]  /*0260*/  IMAD R16, R14, UR9, R12.reuse ;  /* 0x000000090e107c24 */ /* 0x100fe2000f8e020c */
[----:B------:R-:W-:Y:S01]  /*0270*/  ULOP3.LUT UR4, UR4, 0x1ffffffc, URZ, 0xc0, !UPT ;  /* 0x1ffffffc04047892 */ /* 0x000fe2000f8ec0ff */
[--C-:B------:R-:W-:Y:S01]  /*0280*/  IMAD R18, R7, UR9, R12.reuse ;  /* 0x0000000907127c24 */ /* 0x100fe2000f8e020c */
[----:B------:R-:W-:Y:S01]  /*0290*/  MOV R19, RZ ;  /* 0x000000ff00137202 */ /* 0x000fe20000000f00 */
[--C-:B------:R-:W-:Y:S01]  /*02a0*/  IMAD R8, R8, UR9, R12.reuse ;  /* 0x0000000908087c24 */ /* 0x100fe2000f8e020c */
[C---:B------:R-:W-:Y:S01]  /*02b0*/  ISETP.GE.AND P2, PT, R6.reuse, UR10, PT ;  /* 0x0000000a06007c0c */ /* 0x040fe2000bf46270 */
[----:B------:R-:W-:Y:S01]  /*02c0*/  IMAD R10, R9, UR9, R12 ;  /* 0x00000009090a7c24 */ /* 0x000fe2000f8e020c */
[C---:B------:R-:W-:Y:S01]  /*02d0*/  LEA R18, R15.reuse, R18, 0x2 ;  /* 0x000000120f127211 */ /* 0x040fe200078e10ff */
[C---:B------:R-:W-:Y:S01]  /*02e0*/  IMAD R7, R15.reuse, 0x4, R16 ;  /* 0x000000040f077824 */ /* 0x040fe200078e0210 */
[C---:B------:R-:W-:Y:S01]  /*02f0*/  LEA R16, R15.reuse, R8, 0x2 ;  /* 0x000000080f107211 */ /* 0x040fe200078e10ff */
[----:B------:R-:W-:Y:S01]  /*0300*/  IMAD R13, R6, UR8, R12 ;  /* 0x00000008060d7c24 */ /* 0x000fe2000f8e020c */
[----:B------:R-:W0:Y:S01]  /*0310*/  LDCU UR6, c[0x0][0x3a0] ;  /* 0x00007400ff0677ac */ /* 0x000e220008000800 */
[----:B------:R-:W-:Y:S01]  /*0320*/  IMAD R17, R15, 0x4, R10 ;  /* 0x000000040f117824 */ /* 0x000fe200078e020a */
[----:B------:R-:W1:Y:S01]  /*0330*/  LDCU UR5, c[0x0][0x39c] ;  /* 0x00007380ff0577ac */ /* 0x000e620008000800 */
[----:B------:R-:W2:Y:S01]  /*0340*/  LDCU UR11, c[0x0][0x398] ;  /* 0x00007300ff0b77ac */ /* 0x000ea20008000800 */
[----:B------:R-:W-:-:S12]  /*0350*/  UIADD3 UR10, UPT, UPT, -UR4, URZ, URZ ;  /* 0x000000ff040a7290 */ /* 0x000fd8000fffe1ff */
.L_x_1:
[----:B0-----:R-:W-:Y:S01]  /*0360*/  UMOV UR9, UR6 ;  /* 0x0000000600097c82 */ /* 0x001fe20008000000 */
[----:B-1----:R-:W-:Y:S01]  /*0370*/  UMOV UR8, UR5 ;  /* 0x0000000500087c82 */ /* 0x002fe20008000000 */
[----:B------:R-:W-:Y:S01]  /*0380*/  ISETP.GE.AND P1, PT, R5, UR9, PT ;  /* 0x0000000905007c0c */ /* 0x000fe2000bf26270 */
[----:B------:R-:W0:Y:S01]  /*0390*/  LDC.64 R22, c[0x0][0x380] ;  /* 0x0000e000ff167b82 */ /* 0x000e220000000a00 */
[----:B------:R-:W-:Y:S02]  /*03a0*/  ISETP.GE.OR P3, PT, R12, UR8, P2 ;  /* 0x000000080c007c0c */ /* 0x000fe40009766670 */
[----:B------:R-:W-:Y:S02]  /*03b0*/  CS2R R28, SRZ ;  /* 0x00000000001c7805 */ /* 0x000fe4000001ff00 */
[----:B------:R-:W-:-:S13]  /*03c0*/  ISETP.GE.OR P4, PT, R14, UR8, P1 ;  /* 0x000000080e007c0c */ /* 0x000fda0008f86670 */
[----:B------:R-:W1:Y:S01]  /*03d0*/  @!P4 LDC.64 R8, c[0x0][0x388] ;  /* 0x0000e200ff08cb82 */ /* 0x000e620000000a00 */
[----:B0-----:R-:W-:-:S05]  /*03e0*/  IMAD.WIDE R22, R13, 0x4, R22 ;  /* 0x000000040d167825 */ /* 0x001fca00078e0216 */
[----:B---3--:R-:W3:Y:S01]  /*03f0*/  @!P3 LDG.E R29, desc[UR12][R22.64] ;  /* 0x0000000c161db981 */ /* 0x008ee2000c1e1900 */
[----:B-1----:R-:W-:-:S05]  /*0400*/  @!P4 IMAD.WIDE R24, R7, 0x4, R8 ;  /* 0x000000040718c825 */ /* 0x002fca00078e0208 */
[----:B------:R-:W4:Y:S04]  /*0410*/  @!P4 LDG.E R28, desc[UR12][R24.64] ;  /* 0x0000000c181cc981 */ /* 0x000f28000c1e1900 */
[----:B---3--:R-:W-:Y:S04]  /*0420*/  STS [R2], R29 ;  /* 0x0000001d02007388 */ /* 0x008fe80000000800 */
[----:B----4-:R-:W-:Y:S01]  /*0430*/  STS [R0], R28 ;  /* 0x0000001c00007388 */ /* 0x010fe20000000800 */
[----:B------:R-:W-:Y:S06]  /*0440*/  BAR.SYNC.DEFER_BLOCKING 0x0 ;  /* 0x0000000000007b1d */ /* 0x000fec0000010000 */
[----:B------:R-:W-:Y:S04]  /*0450*/  LDS R26, [R3] ;  /* 0x00000000031a7984 */ /* 0x000fe80000000800 */
[----:B------:R-:W0:Y:S04]  /*0460*/  LDS.128 R8, [R4] ;  /* 0x0000000004087984 */ /* 0x000e280000000c00 */
[----:B------:R-:W1:Y:S04]  /*0470*/  LDS R24, [R3+0x10] ;  /* 0x0000100003187984 */ /* 0x000e680000000800 */
[----:B------:R-:W3:Y:S01]  /*0480*/  LDS R27, [R3+0x20] ;  /* 0x00002000031b7984 */ /* 0x000ee20000000800 */
[----:B0-----:R-:W-:Y:S01]  /*0490*/  IMAD R8, R8, R26, R19 ;  /* 0x0000001a08087224 */ /* 0x001fe200078e0213 */
[----:B------:R-:W-:-:S02]  /*04a0*/  IADD3 R19, PT, PT, R14, 0x4, RZ ;  /* 0x000000040e137810 */ /* 0x000fc40007ffe0ff */
[----:B------:R-:W0:Y:S01]  /*04b0*/  LDS R26, [R3+0x30] ;  /* 0x00003000031a7984 */ /* 0x000e220000000800 */
[----:B------:R-:W-:Y:S01]  /*04c0*/  BAR.SYNC.DEFER_BLOCKING 0x0 ;  /* 0x0000000000007b1d */ /* 0x000fe20000010000 */
[----:B------:R-:W-:Y:S01]  /*04d0*/  ISETP.GE.OR P3, PT, R19, UR8, P1 ;  /* 0x0000000813007c0c */ /* 0x000fe20008f66670 */
[----:B-1----:R-:W-:Y:S01]  /*04e0*/  IMAD R24, R24, R9, R8 ;  /* 0x0000000918187224 */ /* 0x002fe200078e0208 */
[----:B------:R-:W-:-:S11]  /*04f0*/  IADD3 R19, PT, PT, R12, 0x4, RZ ;  /* 0x000000040c137810 */ /* 0x000fd60007ffe0ff */
[----:B------:R-:W1:Y:S01]  /*0500*/  @!P3 LDC.64 R8, c[0x0][0x388] ;  /* 0x0000e200ff08bb82 */ /* 0x000e620000000a00 */
[----:B------:R-:W-:Y:S01]  /*0510*/  ISETP.GE.OR P2, PT, R19, UR8, P2 ;  /* 0x0000000813007c0c */ /* 0x000fe20009746670 */
[----:B---3--:R-:W-:Y:S01]  /*0520*/  IMAD R10, R27, R10, R24 ;  /* 0x0000000a1b0a7224 */ /* 0x008fe200078e0218 */
[----:B------:R-:W-:-:S03]  /*0530*/  CS2R R28, SRZ ;  /* 0x00000000001c7805 */ /* 0x000fc6000001ff00 */
[----:B0-----:R-:W-:Y:S02]  /*0540*/  IMAD R19, R26, R11, R10 ;  /* 0x0000000b1a137224 */ /* 0x001fe400078e020a */
[----:B-1----:R-:W-:-:S03]  /*0550*/  @!P3 IMAD.WIDE R24, R17, 0x4, R8 ;  /* 0x000000041118b825 */ /* 0x002fc600078e0208 */
[----:B------:R-:W-:Y:S04]  /*0560*/  @P0 STG.E desc[UR12][R20.64], R19 ;  /* 0x0000001314000986 */ /* 0x000fe8000c10190c */
[----:B------:R-:W3:Y:S04]  /*0570*/  @!P2 LDG.E R29, desc[UR12][R22.64+0x10] ;  /* 0x0000100c161da981 */ /* 0x000ee8000c1e1900 */
[----:B------:R-:W4:Y:S01]  /*0580*/  @!P3 LDG.E R28, desc[UR12][R24.64] ;  /* 0x0000000c181cb981 */ /* 0x000f22000c1e1900 */
[----:B--2---:R-:W-:-:S03]  /*0590*/  ISETP.GE.AND P2, PT, R6, UR11, PT ;  /* 0x0000000b06007c0c */ /* 0x004fc6000bf46270 */
[----:B---3--:R-:W-:Y:S04]  /*05a0*/  STS [R2], R29 ;  /* 0x0000001d02007388 */ /* 0x008fe80000000800 */
[----:B----4-:R-:W-:Y:S01]  /*05b0*/  STS [R0], R28 ;  /* 0x0000001c00007388 */ /* 0x010fe20000000800 */
[----:B------:R-:W-:Y:S06]  /*05c0*/  BAR.SYNC.DEFER_BLOCKING 0x0 ;  /* 0x0000000000007b1d */ /* 0x000fec0000010000 */
[----:B------:R-:W-:Y:S04]  /*05d0*/  LDS R26, [R3] ;  /* 0x00000000031a7984 */ /* 0x000fe80000000800 */
[----:B------:R-:W0:Y:S04]  /*05e0*/  LDS.128 R8, [R4] ;  /* 0x0000000004087984 */ /* 0x000e280000000c00 */
[----:B------:R-:W1:Y:S04]  /*05f0*/  LDS R24, [R3+0x10] ;  /* 0x0000100003187984 */ /* 0x000e680000000800 */
[----:B------:R-:W2:Y:S01]  /*0600*/  LDS R27, [R3+0x20] ;  /* 0x00002000031b7984 */ /* 0x000ea20000000800 */
[----:B0-----:R-:W-:-:S03]  /*0610*/  IMAD R8, R8, R26, R19 ;  /* 0x0000001a08087224 */ /* 0x001fc600078e0213 */
[----:B------:R-:W0:Y:S01]  /*0620*/  LDS R26, [R3+0x30] ;  /* 0x00003000031a7984 */ /* 0x000e220000000800 */
[----:B------:R-:W-:Y:S01]  /*0630*/  VIADD R19, R14, 0x8 ;  /* 0x000000080e137836 */ /* 0x000fe20000000000 */
[----:B------:R-:W-:Y:S04]  /*0640*/  BAR.SYNC.DEFER_BLOCKING 0x0 ;  /* 0x0000000000007b1d */ /* 0x000fe80000010000 */
[----:B------:R-:W-:Y:S01]  /*0650*/  ISETP.GE.OR P4, PT, R19, UR8, P1 ;  /* 0x0000000813007c0c */ /* 0x000fe20008f86670 */
[----:B-1----:R-:W-:Y:S01]  /*0660*/  IMAD R24, R24, R9, R8 ;  /* 0x0000000918187224 */ /* 0x002fe200078e0208 */
[----:B------:R-:W-:-:S11]  /*0670*/  IADD3 R19, PT, PT, R12, 0x8, RZ ;  /* 0x000000080c137810 */ /* 0x000fd60007ffe0ff */
[----:B------:R-:W1:Y:S01]  /*0680*/  @!P4 LDC.64 R8, c[0x0][0x388] ;  /* 0x0000e200ff08cb82 */ /* 0x000e620000000a00 */
[----:B------:R-:W-:Y:S01]  /*0690*/  ISETP.GE.OR P3, PT, R19, UR8, P2 ;  /* 0x0000000813007c0c */ /* 0x000fe20009766670 */
[----:B--2---:R-:W-:Y:S01]  /*06a0*/  IMAD R10, R27, R10, R24 ;  /* 0x0000000a1b0a7224 */ /* 0x004fe200078e0218 */
[----:B------:R-:W-:-:S03]  /*06b0*/  CS2R R28, SRZ ;  /* 0x00000000001c7805 */ /* 0x000fc6000001ff00 */
[----:B0-----:R-:W-:Y:S02]  /*06c0*/  IMAD R19, R26, R11, R10 ;  /* 0x0000000b1a137224 */ /* 0x001fe400078e020a */
[----:B-1----:R-:W-:-:S03]  /*06d0*/  @!P4 IMAD.WIDE R24, R16, 0x4, R8 ;  /* 0x000000041018c825 */ /* 0x002fc600078e0208 */
[----:B------:R-:W-:Y:S04]  /*06e0*/  @P0 STG.E desc[UR12][R20.64], R19 ;  /* 0x0000001314000986 */ /* 0x000fe8000c10190c */
[----:B------:R-:W2:Y:S04]  /*06f0*/  @!P3 LDG.E R29, desc[UR12][R22.64+0x20] ;  /* 0x0000200c161db981 */ /* 0x000ea8000c1e1900 */
[----:B------:R-:W3:Y:S04]  /*0700*/  @!P4 LDG.E R28, desc[UR12][R24.64] ;  /* 0x0000000c181cc981 */ /* 0x000ee8000c1e1900 */
[----:B--2---:R-:W-:Y:S04]  /*0710*/  STS [R2], R29 ;  /* 0x0000001d02007388 */ /* 0x004fe80000000800 */
[----:B---3--:R-:W-:Y:S01]  /*0720*/  STS [R0], R28 ;  /* 0x0000001c00007388 */ /* 0x008fe20000000800 */
[----:B------:R-:W-:Y:S06]  /*0730*/  BAR.SYNC.DEFER_BLOCKING 0x0 ;  /* 0x0000000000007b1d */ /* 0x000fec0000010000 */
[----:B------:R-:W-:Y:S04]  /*0740*/  LDS R26, [R3] ;  /* 0x00000000031a7984 */ /* 0x000fe80000000800 */
[----:B------:R-:W0:Y:S04]  /*0750*/  LDS.128 R8, [R4] ;  /* 0x0000000004087984 */ /* 0x000e280000000c00 */
[----:B------:R-:W1:Y:S04]  /*0760*/  LDS R24, [R3+0x10] ;  /* 0x0000100003187984 */ /* 0x000e680000000800 */
[----:B------:R-:W2:Y:S01]  /*0770*/  LDS R27, [R3+0x20] ;  /* 0x00002000031b7984 */ /* 0x000ea20000000800 */
[----:B0-----:R-:W-:Y:S01]  /*0780*/  IMAD R8, R8, R26, R19 ;  /* 0x0000001a08087224 */ /* 0x001fe200078e0213 */
[----:B------:R-:W-:-:S02]  /*0790*/  IADD3 R19, PT, PT, R14, 0xc, RZ ;  /* 0x0000000c0e137810 */ /* 0x000fc40007ffe0ff */
[----:B------:R-:W0:Y:S01]  /*07a0*/  LDS R26, [R3+0x30] ;  /* 0x00003000031a7984 */ /* 0x000e220000000800 */
[----:B------:R-:W-:Y:S01]  /*07b0*/  BAR.SYNC.DEFER_BLOCKING 0x0 ;  /* 0x0000000000007b1d */ /* 0x000fe20000010000 */
[----:B------:R-:W-:Y:S01]  /*07c0*/  ISETP.GE.OR P1, PT, R19, UR8, P1 ;  /* 0x0000000813007c0c */ /* 0x000fe20008f26670 */
[----:B-1----:R-:W-:Y:S02]  /*07d0*/  IMAD R24, R24, R9, R8 ;  /* 0x0000000918187224 */ /* 0x002fe400078e0208 */
[----:B------:R-:W-:-:S10]  /*07e0*/  VIADD R19, R12, 0xc ;  /* 0x0000000c0c137836 */ /* 0x000fd40000000000 */
[----:B------:R-:W1:Y:S01]  /*07f0*/  @!P1 LDC.64 R8, c[0x0][0x388] ;  /* 0x0000e200ff089b82 */ /* 0x000e620000000a00 */
[----:B------:R-:W-:Y:S01]  /*0800*/  ISETP.GE.OR P3, PT, R19, UR8, P2 ;  /* 0x0000000813007c0c */ /* 0x000fe20009766670 */
[----:B--2---:R-:W-:Y:S02]  /*0810*/  IMAD R10, R27, R10, R24 ;  /* 0x0000000a1b0a7224 */ /* 0x004fe400078e0218 */
[----:B------:R-:W-:Y:S01]  /*0820*/  HFMA2 R27, -RZ, RZ, 0, 0 ;  /* 0x00000000ff1b7431 */ /* 0x000fe200000001ff */
[----:B------:R-:W-:Y:S01]  /*0830*/  MOV R29, RZ ;  /* 0x000000ff001d7202 */ /* 0x000fe20000000f00 */
[----:B0-----:R-:W-:Y:S02]  /*0840*/  IMAD R19, R26, R11, R10 ;  /* 0x0000000b1a137224 */ /* 0x001fe400078e020a */
[----:B-1----:R-:W-:-:S03]  /*0850*/  @!P1 IMAD.WIDE R24, R18, 0x4, R8 ;  /* 0x0000000412189825 */ /* 0x002fc600078e0208 */
[----:B------:R-:W-:Y:S04]  /*0860*/  @P0 STG.E desc[UR12][R20.64], R19 ;  /* 0x0000001314000986 */ /* 0x000fe8000c10190c */
[----:B------:R-:W2:Y:S04]  /*0870*/  @!P3 LDG.E R27, desc[UR12][R22.64+0x30] ;  /* 0x0000300c161bb981 */ /* 0x000ea8000c1e1900 */
[----:B------:R-:W3:Y:S01]  /*0880*/  @!P1 LDG.E R29, desc[UR12][R24.64] ;  /* 0x0000000c181d9981 */ /* 0x000ee2000c1e1900 */
[----:B------:R-:W-:-:S04]  /*0890*/  UIADD3 UR10, UPT, UPT, UR10, 0x4, URZ ;  /* 0x000000040a0a7890 */ /* 0x000fc8000fffe0ff */
[----:B------:R-:W-:Y:S01]  /*08a0*/  UISETP.NE.AND UP0, UPT, UR10, URZ, UPT ;  /* 0x000000ff0a00728c */ /* 0x000fe2000bf05270 */
[----:B------:R-:W-:Y:S01]  /*08b0*/  IADD3 R12, PT, PT, R12, 0x10, RZ ;  /* 0x000000100c0c7810 */ /* 0x000fe20007ffe0ff */
[----:B------:R-:W-:Y:S01]  /*08c0*/  VIADD R13, R13, 0x10 ;  /* 0x000000100d0d7836 */ /* 0x000fe20000000000 */
[----:B------:R-:W-:Y:S01]  /*08d0*/  IADD3 R14, PT, PT, R14, 0x10, RZ ;  /* 0x000000100e0e7810 */ /* 0x000fe20007ffe0ff */
[----:B--2---:R-:W-:Y:S04]  /*08e0*/  STS [R2], R27 ;  /* 0x0000001b02007388 */ /* 0x004fe80000000800 */
[----:B---3--:R-:W-:Y:S01]  /*08f0*/  STS [R0], R29 ;  /* 0x0000001d00007388 */ /* 0x008fe20000000800 */
[----:B------:R-:W-:Y:S06]  /*0900*/  BAR.SYNC.DEFER_BLOCKING 0x0 ;  /* 0x0000000000007b1d */ /* 0x000fec0000010000 */
[----:B------:R-:W-:Y:S04]  /*0910*/  LDS R26, [R3] ;  /* 0x00000000031a7984 */ /* 0x000fe80000000800 */
[----:B------:R-:W0:Y:S04]  /*0920*/  LDS.128 R8, [R4] ;  /* 0x0000000004087984 */ /* 0x000e280000000c00 */
[----:B------:R-:W1:Y:S04]  /*0930*/  LDS R28, [R3+0x10] ;  /* 0x00001000031c7984 */ /* 0x000e680000000800 */
[----:B------:R-:W2:Y:S04]  /*0940*/  LDS R22, [R3+0x20] ;  /* 0x0000200003167984 */ /* 0x000ea80000000800 */
[----:B------:R-:W3:Y:S01]  /*0950*/  LDS R23, [R3+0x30] ;  /* 0x0000300003177984 */ /* 0x000ee20000000800 */
[----:B0-----:R-:W-:-:S04]  /*0960*/  IMAD R8, R8, R26, R19 ;  /* 0x0000001a08087224 */ /* 0x001fc800078e0213 */
[----:B-1----:R-:W-:-:S04]  /*0970*/  IMAD R9, R28, R9, R8 ;  /* 0x000000091c097224 */ /* 0x002fc800078e0208 */
[----:B--2---:R-:W-:-:S04]  /*0980*/  IMAD R10, R22, R10, R9 ;  /* 0x0000000a160a7224 */ /* 0x004fc800078e0209 */
[----:B---3--:R-:W-:Y:S01]  /*0990*/  IMAD R19, R23, R11, R10 ;  /* 0x0000000b17137224 */ /* 0x008fe200078e020a */
[----:B------:R-:W-:Y:S01]  /*09a0*/  BAR.SYNC.DEFER_BLOCKING 0x0 ;  /* 0x0000000000007b1d */ /* 0x000fe20000010000 */
[----:B------:R-:W-:Y:S01]  /*09b0*/  IMAD.U32 R10, RZ, RZ, UR9 ;  /* 0x00000009ff0a7e24 */ /* 0x000fe2000f8e00ff */
[----:B------:R-:W-:Y:S01]  /*09c0*/  MOV R8, UR9 ;  /* 0x0000000900087c02 */ /* 0x000fe20008000f00 */
[----:B------:R-:W-:Y:S01]  /*09d0*/  IMAD.U32 R11, RZ, RZ, UR9 ;  /* 0x00000009ff0b7e24 */ /* 0x000fe2000f8e00ff */
[----:B------:R-:W-:Y:S02]  /*09e0*/  MOV R9, UR9 ;  /* 0x0000000900097c02 */ /* 0x000fe40008000f00 */
[----:B------:R3:W-:Y:S01]  /*09f0*/  @P0 STG.E desc[UR12][R20.64], R19 ;  /* 0x0000001314000986 */ /* 0x0007e2000c10190c */
[----:B------:R-:W-:Y:S01]  /*0a00*/  LEA R7, R10, R7, 0x4 ;  /* 0x000000070a077211 */ /* 0x000fe200078e20ff */
[----:B------:R-:W-:Y:S01]  /*0a10*/  IMAD R16, R11, 0x10, R16 ;  /* 0x000000100b107824 */ /* 0x000fe200078e0210 */
[----:B------:R-:W-:-:S02]  /*0a20*/  LEA R17, R8, R17, 0x4 ;  /* 0x0000001108117211 */ /* 0x000fc400078e20ff */
[----:B------:R-:W-:Y:S01]  /*0a30*/  LEA R18, R9, R18, 0x4 ;  /* 0x0000001209127211 */ /* 0x000fe200078e20ff */
[----:B------:R-:W-:Y:S06]  /*0a40*/  BRA.U UP0, `(.L_x_1) ;  /* 0xfffffff900447547 */ /* 0x000fec000b83ffff */
[----:B------:R-:W-:-:S07]  /*0a50*/  MOV R23, UR4 ;  /* 0x0000000400177c02 */ /* 0x000fce0008000f00 */
.L_x_0:
[----:B------:R-:W-:-:S13]  /*0a60*/  ISETP.NE.AND P1, PT, RZ, UR7, PT ;  /* 0x00000007ff007c0c */ /* 0x000fda000bf25270 */
[----:B------:R-:W-:Y:S05]  /*0a70*/  @!P1 EXIT ;  /* 0x000000000000994d */ /* 0x000fea0003800000 */
[----:B------:R-:W0:Y:S01]  /*0a80*/  S2R R10, SR_TID.Y ;  /* 0x00000000000a7919 */ /* 0x000e220000002200 */
[----:B------:R-:W1:Y:S01]  /*0a90*/  LDC R18, c[0x0][0x3a0] ;  /* 0x0000e800ff127b82 */ /* 0x000e620000000800 */
[----:B------:R-:W2:Y:S01]  /*0aa0*/  LDCU.64 UR4, c[0x0][0x398] ;  /* 0x00007300ff0477ac */ /* 0x000ea20008000a00 */
[----:B------:R-:W4:Y:S01]  /*0ab0*/  S2R R8, SR_TID.X ;  /* 0x0000000000087919 */ /* 0x000f220000002100 */
[----:B------:R-:W-:-:S05]  /*0ac0*/  UIADD3 UR7, UPT, UPT, -UR7, URZ, URZ ;  /* 0x000000ff07077290 */ /* 0x000fca000fffe1ff */
[----:B------:R-:W1:Y:S01]  /*0ad0*/  LDC.64 R12, c[0x0][0x380] ;  /* 0x0000e000ff0c7b82 */ /* 0x000e620000000a00 */
[C---:B0-----:R-:W-:Y:S01]  /*0ae0*/  IMAD R7, R23.reuse, 0x4, R10 ;  /* 0x0000000417077824 */ /* 0x041fe200078e020a */
[----:B----4-:R-:W-:-:S03]  /*0af0*/  LEA R23, R23, R8, 0x2 ;  /* 0x0000000817177211 */ /* 0x010fc600078e10ff */
[----:B------:R-:W-:Y:S02]  /*0b00*/  IMAD R8, R7, UR9, R8 ;  /* 0x0000000907087c24 */ /* 0x000fe4000f8e0208 */
[----:B------:R-:W-:-:S03]  /*0b10*/  IMAD R25, R6, UR8, R23 ;  /* 0x0000000806197c24 */ /* 0x000fc6000f8e0217 */
[----:B--2---:R-:W-:-:S07]  /*0b20*/  LEA R27, R15, R8, 0x2 ;  /* 0x000000080f1b7211 */ /* 0x004fce00078e10ff */
.L_x_2:
[----:B-1----:R-:W-:Y:S01]  /*0b30*/  ISETP.GE.AND P2, PT, R5, R18, PT ;  /* 0x000000120500720c */ /* 0x002fe20003f46270 */
[----:B------:R-:W-:Y:S01]  /*0b40*/  HFMA2 R22, -RZ, RZ, 0, 0 ;  /* 0x00000000ff167431 */ /* 0x000fe200000001ff */
[----:B------:R-:W-:Y:S01]  /*0b50*/  ISETP.GE.AND P1, PT, R23, UR5, PT ;  /* 0x0000000517007c0c */ /* 0x000fe2000bf26270 */
[----:B------:R-:W-:Y:S01]  /*0b60*/  IMAD.MOV.U32 R29, RZ, RZ, RZ ;  /* 0x000000ffff1d7224 */ /* 0x000fe200078e00ff */
[----:B------:R-:W-:Y:S01]  /*0b70*/  ISETP.GE.OR P2, PT, R7, UR5, P2 ;  /* 0x0000000507007c0c */ /* 0x000fe20009746670 */
[----:B------:R-:W-:Y:S01]  /*0b80*/  IMAD.WIDE R14, R25, 0x4, R12 ;  /* 0x00000004190e7825 */ /* 0x000fe200078e020c */
[----:B------:R-:W-:-:S11]  /*0b90*/  ISETP.GE.OR P1, PT, R6, UR4, P1 ;  /* 0x0000000406007c0c */ /* 0x000fd60008f26670 */
[----:B0-----:R-:W0:Y:S02]  /*0ba0*/  @!P2 LDC.64 R8, c[0x0][0x388] ;  /* 0x0000e200ff08ab82 */ /* 0x001e240000000a00 */
[----:B------:R-:W2:Y:S01]  /*0bb0*/  @!P1 LDG.E R29, desc[UR12][R14.64] ;  /* 0x0000000c0e1d9981 */ /* 0x000ea2000c1e1900 */
[----:B0-----:R-:W-:-:S05]  /*0bc0*/  @!P2 IMAD.WIDE R16, R27, 0x4, R8 ;  /* 0x000000041b10a825 */ /* 0x001fca00078e0208 */
[----:B------:R-:W4:Y:S01]  /*0bd0*/  @!P2 LDG.E R22, desc[UR12][R16.64] ;  /* 0x0000000c1016a981 */ /* 0x000f22000c1e1900 */
[----:B------:R-:W-:-:S04]  /*0be0*/  UIADD3 UR7, UPT, UPT, UR7, 0x1, URZ ;  /* 0x0000000107077890 */ /* 0x000fc8000fffe0ff */
[----:B------:R-:W-:Y:S01]  /*0bf0*/  UISETP.NE.AND UP0, UPT, UR7, URZ, UPT ;  /* 0x000000ff0700728c */ /* 0x000fe2000bf05270 */
[----:B------:R-:W-:Y:S01]  /*0c00*/  IADD3 R25, PT, PT, R25, 0x4, RZ ;  /* 0x0000000419197810 */ /* 0x000fe20007ffe0ff */
[----:B------:R-:W-:Y:S01]  /*0c10*/  VIADD R23, R23, 0x4 ;  /* 0x0000000417177836 */ /* 0x000fe20000000000 */
[----:B------:R-:W-:Y:S02]  /*0c20*/  IADD3 R7, PT, PT, R7, 0x4, RZ ;  /* 0x0000000407077810 */ /* 0x000fe40007ffe0ff */
[----:B------:R-:W-:Y:S01]  /*0c30*/  LEA R27, R18, R27, 0x2 ;  /* 0x0000001b121b7211 */ /* 0x000fe200078e10ff */
[----:B--2---:R-:W-:Y:S04]  /*0c40*/  STS [R2], R29 ;  /* 0x0000001d02007388 */ /* 0x004fe80000000800 */
[----:B----4-:R-:W-:Y:S01]  /*0c50*/  STS [R0], R22 ;  /* 0x0000001600007388 */ /* 0x010fe20000000800 */
        /* <DEDUP_REMOVED lines=10> */
[----:B------:R-:W-:Y:S06]  /*0d00*/  BAR.SYNC.DEFER_BLOCKING 0x0 ;  /* 0x0000000000007b1d */ /* 0x000fec0000010000 */
[----:B------:R0:W-:Y:S01]  /*0d10*/  @P0 STG.E desc[UR12][R20.64], R19 ;  /* 0x0000001314000986 */ /* 0x0001e2000c10190c */
[----:B------:R-:W-:Y:S05]  /*0d20*/  BRA.U UP0, `(.L_x_2) ;  /* 0xfffffffd00807547 */ /* 0x000fea000b83ffff */
[----:B------:R-:W-:Y:S05]  /*0d30*/  EXIT ;  /* 0x000000000000794d */ /* 0x000fea0003800000 */
.L_x_3:
[----:B------:R-:W-:-:S00]  /*0d40*/  BRA `(.L_x_3) ;  /* 0xfffffffc00fc7947 */ /* 0x000fc0000383ffff */
[----:B------:R-:W-:-:S00]  /*0d50*/  NOP ;  /* 0x0000000000007918 */ /* 0x000fc00000000000 */
        /* <DEDUP_REMOVED lines=10> */
.L_x_7:


//--------------------- .text._Z20matrixMulKernelTiledPiS_S_iii --------------------------
	.section	.text._Z20matrixMulKernelTiledPiS_S_iii,"ax",@progbits
	.align	128
        .global         _Z20matrixMulKernelTiledPiS_S_iii
        .type           _Z20matrixMulKernelTiledPiS_S_iii,@function
        .size           _Z20matrixMulKernelTiledPiS_S_iii,(.L_x_8 - _Z20matrixMulKernelTiledPiS_S_iii)
        .other          _Z20matrixMulKernelTiledPiS_S_iii,@"STO_CUDA_ENTRY STV_DEFAULT"
_Z20matrixMulKernelTiledPiS_S_iii:
.text._Z20matrixMulKernelTiledPiS_S_iii:
[----:B------:R-:W-:Y:S01]  /*0000*/  LDC R1, c[0x0][0x37c] ;  /* 0x0000df00ff017b82 */ /* 0x000fe20000000800 */
[----:B------:R-:W0:Y:S01]  /*0010*/  LDCU UR4, c[0x0][0x39c] ;  /* 0x00007380ff0477ac */ /* 0x000e220008000800 */
[----:B------:R-:W1:Y:S01]  /*0020*/  S2R R3, SR_CTAID.Y ;  /* 0x0000000000037919 */ /* 0x000e620000002600 */
[----:B------:R-:W-:Y:S01]  /*0030*/  IMAD.MOV.U32 R9, RZ, RZ, RZ ;  /* 0x000000ffff097224 */ /* 0x000fe200078e00ff */
[----:B------:R-:W2:Y:S01]  /*0040*/  LDCU UR12, c[0x0][0x3a0] ;  /* 0x00007400ff0c77ac */ /* 0x000ea20008000800 */
[----:B------:R-:W1:Y:S01]  /*0050*/  S2R R0, SR_TID.Y ;  /* 0x0000000000007919 */ /* 0x000e620000002200 */
[----:B------:R-:W3:Y:S01]  /*0060*/  LDCU.64 UR8, c[0x0][0x358] ;  /* 0x00006b00ff0877ac */ /* 0x000ee20008000a00 */
[----:B------:R-:W4:Y:S01]  /*0070*/  S2R R13, SR_CTAID.X ;  /* 0x00000000000d7919 */ /* 0x000f220000002500 */
[----:B------:R-:W4:Y:S01]  /*0080*/  S2R R8, SR_TID.X ;  /* 0x0000000000087919 */ /* 0x000f220000002100 */
[----:B0-----:R-:W-:-:S05]  /*0090*/  I2FP.F32.S32 R2, UR4 ;  /* 0x0000000400027c45 */ /* 0x001fca0008201400 */
[----:B------:R-:W-:-:S04]  /*00a0*/  FMUL R2, R2, 0.25 ;  /* 0x3e80000002027820 */ /* 0x000fc80000400000 */
[----:B------:R-:W0:Y:S01]  /*00b0*/  FRND.CEIL R14, R2 ;  /* 0x00000002000e7307 */ /* 0x000e220000209000 */
[----:B-1----:R-:W-:Y:S01]  /*00c0*/  IMAD R12, R3, 0x4, R0 ;  /* 0x00000004030c7824 */ /* 0x002fe200078e0200 */
[----:B0-----:R-:W-:Y:S02]  /*00d0*/  FSETP.GT.AND P0, PT, R14, RZ, PT ;  /* 0x000000ff0e00720b */ /* 0x001fe40003f04000 */
[----:B----4-:R-:W-:-:S11]  /*00e0*/  LEA R13, R13, R8, 0x2 ;  /* 0x000000080d0d7211 */ /* 0x010fd600078e10ff */
[----:B--23--:R-:W-:Y:S05]  /*00f0*/  @!P0 BRA `(.L_x_4) ;  /* 0x0000000000bc8947 */ /* 0x00cfea0003800000 */
[----:B------:R-:W0:Y:S01]  /*0100*/  S2UR UR6, SR_CgaCtaId ;  /* 0x00000000000679c3 */ /* 0x000e220000008800 */
[----:B------:R-:W1:Y:S01]  /*0110*/  LDCU UR7, c[0x0][0x398] ;  /* 0x00007300ff0777ac */ /* 0x000e620008000800 */
[----:B------:R-:W-:Y:S02]  /*0120*/  HFMA2 R9, -RZ, RZ, 0, 0 ;  /* 0x00000000ff097431 */ /* 0x000fe400000001ff */
[----:B------:R-:W-:Y:S01]  /*0130*/  IMAD.MOV.U32 R15, RZ, RZ, RZ ;  /* 0x000000ffff0f7224 */ /* 0x000fe200078e00ff */
[----:B------:R-:W-:Y:S01]  /*0140*/  UMOV UR4, 0x400 ;  /* 0x0000040000047882 */ /* 0x000fe20000000000 */
[----:B------:R-:W2:Y:S01]  /*0150*/  LDCU UR11, c[0x0][0x39c] ;  /* 0x00007380ff0b77ac */ /* 0x000ea20008000800 */
[----:B------:R-:W-:Y:S01]  /*0160*/  UIADD3 UR5, UPT, UPT, UR4, 0x40, URZ ;  /* 0x0000004004057890 */ /* 0x000fe2000fffe0ff */
[----:B------:R-:W3:Y:S01]  /*0170*/  LDCU UR10, c[0x0][0x3a0] ;  /* 0x00007400ff0a77ac */ /* 0x000ee20008000800 */
[----:B-1----:R-:W-:Y:S01]  /*0180*/  ISETP.GE.AND P1, PT, R12, UR7, PT ;  /* 0x000000070c007c0c */ /* 0x002fe2000bf26270 */
[----:B0-----:R-:W-:-:S02]  /*0190*/  ULEA UR4, UR6, UR4, 0x18 ;  /* 0x0000000406047291 */ /* 0x001fc4000f8ec0ff */
[----:B------:R-:W-:-:S04]  /*01a0*/  ULEA UR5, UR6, UR5, 0x18 ;  /* 0x0000000506057291 */ /* 0x000fc8000f8ec0ff */
[----:B------:R-:W-:Y:S02]  /*01b0*/  LEA R17, R0, UR4, 0x4 ;  /* 0x0000000400117c11 */ /* 0x000fe4000f8e20ff */
[----:B------:R-:W-:-:S03]  /*01c0*/  LEA R19, R8, UR5, 0x2 ;  /* 0x0000000508137c11 */ /* 0x000fc6000f8e10ff */
[----:B------:R-:W-:Y:S01]  /*01d0*/  IMAD R18, R8, 0x4, R17 ;  /* 0x0000000408127824 */ /* 0x000fe200078e0211 */
[----:B--23--:R-:W-:-:S07]  /*01e0*/  LEA R16, R0, R19, 0x4 ;  /* 0x0000001300107211 */ /* 0x00cfce00078e20ff */
.L_x_5:
[----:B------:R-:W-:Y:S01]  /*01f0*/  IMAD R7, R15, 0x4, R8 ;  /* 0x000000040f077824 */ /* 0x000fe200078e0208 */
[----:B------:R-:W-:Y:S01]  /*0200*/  ISETP.GE.AND P0, PT, R13, UR10, PT ;  /* 0x0000000a0d007c0c */ /* 0x000fe2000bf06270 */
[----:B------:R-:W-:Y:S01]  /*0210*/  IMAD.MOV.U32 R21, RZ, RZ, RZ ;  /* 0x000000ffff157224 */ /* 0x000fe200078e00ff */
[----:B------:R-:W-:Y:S02]  /*0220*/  LEA R6, R15, R0, 0x2 ;  /* 0x000000000f067211 */ /* 0x000fe400078e10ff */
[----:B------:R-:W-:Y:S02]  /*0230*/  ISETP.GE.OR P2, PT, R7, UR11, P1 ;  /* 0x0000000b07007c0c */ /* 0x000fe40008f46670 */
[----:B------:R-:W-:Y:S02]  /*0240*/  ISETP.GE.OR P0, PT, R6, UR11, P0 ;  /* 0x0000000b06007c0c */ /* 0x000fe40008706670 */
[----:B------:R-:W-:-:S09]  /*0250*/  MOV R23, RZ ;  /* 0x000000ff00177202 */ /* 0x000fd20000000f00 */
[----:B------:R-:W0:Y:S01]  /*0260*/  @!P2 LDC.64 R2, c[0x0][0x380] ;  /* 0x0000e000ff02ab82 */ /* 0x000e220000000a00 */
[----:B------:R-:W-:Y:S02]  /*0270*/  @!P2 IMAD R7, R12, UR11, R7 ;  /* 0x0000000b0c07ac24 */ /* 0x000fe4000f8e0207 */
[----:B------:R-:W-:-:S05]  /*0280*/  @!P0 IMAD R11, R6, UR10, R13 ;  /* 0x0000000a060b8c24 */ /* 0x000fca000f8e020d */
[----:B------:R-:W1:Y:S01]  /*0290*/  @!P0 LDC.64 R4, c[0x0][0x388] ;  /* 0x0000e200ff048b82 */ /* 0x000e620000000a00 */
[----:B0-----:R-:W-:-:S05]  /*02a0*/  @!P2 IMAD.WIDE R2, R7, 0x4, R2 ;  /* 0x000000040702a825 */ /* 0x001fca00078e0202 */
[----:B------:R0:W2:Y:S01]  /*02b0*/  @!P2 LDG.E R21, desc[UR8][R2.64] ;  /* 0x000000080215a981 */ /* 0x0000a2000c1e1900 */
[----:B-1----:R-:W-:-:S05]  /*02c0*/  @!P0 IMAD.WIDE R10, R11, 0x4, R4 ;  /* 0x000000040b0a8825 */ /* 0x002fca00078e0204 */
[----:B------:R-:W3:Y:S01]  /*02d0*/  @!P0 LDG.E R23, desc[UR8][R10.64] ;  /* 0x000000080a178981 */ /* 0x000ee2000c1e1900 */
[----:B------:R-:W-:-:S04]  /*02e0*/  IADD3 R15, PT, PT, R15, 0x1, RZ ;  /* 0x000000010f0f7810 */ /* 0x000fc80007ffe0ff */
[----:B0-----:R-:W-:-:S04]  /*02f0*/  I2FP.F32.U32 R3, R15 ;  /* 0x0000000f00037245 */ /* 0x001fc80000201000 */
[----:B------:R-:W-:Y:S01]  /*0300*/  FSETP.GT.AND P0, PT, R14, R3, PT ;  /* 0x000000030e00720b */ /* 0x000fe20003f04000 */
        /* <DEDUP_REMOVED lines=13> */
[----:B------:R-:W-:Y:S05]  /*03e0*/  @P0 BRA `(.L_x_5) ;  /* 0xfffffffc00800947 */ /* 0x000fea000383ffff */
.L_x_4:
[----:B------:R-:W0:Y:S01]  /*03f0*/  LDCU UR4, c[0x0][0x398] ;  /* 0x00007300ff0477ac */ /* 0x000e220008000800 */
[----:B------:R-:W-:-:S04]  /*0400*/  ISETP.GE.AND P0, PT, R13, UR12, PT ;  /* 0x0000000c0d007c0c */ /* 0x000fc8000bf06270 */
[----:B0-----:R-:W-:-:S13]  /*0410*/  ISETP.GE.OR P0, PT, R12, UR4, P0 ;  /* 0x000000040c007c0c */ /* 0x001fda0008706670 */
[----:B------:R-:W-:Y:S05]  /*0420*/  @P0 EXIT ;  /* 0x000000000000094d */ /* 0x000fea0003800000 */
[----:B------:R-:W0:Y:S01]  /*0430*/  LDC.64 R2, c[0x0][0x390] ;  /* 0x0000e400ff027b82 */ /* 0x000e220000000a00 */
[----:B------:R-:W-:-:S04]  /*0440*/  IMAD R13, R12, UR12, R13 ;  /* 0x0000000c0c0d7c24 */ /* 0x000fc8000f8e020d */
[----:B0-----:R-:W-:-:S05]  /*0450*/  IMAD.WIDE.U32 R2, R13, 0x4, R2 ;  /* 0x000000040d027825 */ /* 0x001fca00078e0002 */
[----:B------:R-:W-:Y:S01]  /*0460*/  STG.E desc[UR8][R2.64], R9 ;  /* 0x0000000902007986 */ /* 0x000fe2000c101908 */
[----:B------:R-:W-:Y:S05]  /*0470*/  EXIT ;  /* 0x000000000000794d */ /* 0x000fea0003800000 */
.L_x_6:
        /* <DEDUP_REMOVED lines=16> */
.L_x_8:


//--------------------- .nv.shared._Z17multiply_parallelPiS_S_iii --------------------------
	.section	.nv.shared._Z17multiply_parallelPiS_S_iii,"aw",@nobits
	.sectionflags	@""
	.align	4
.nv.shared._Z17multiply_parallelPiS_S_iii:
	.zero		1152


//--------------------- .nv.shared.reserved.0     --------------------------
	.section	.nv.shared.reserved.0,"aw",@nobits
	.weak		__nv_reservedSMEM_offset_0_alias
	.size		__nv_reservedSMEM_offset_0_alias, 0, 64
	.other		__nv_reservedSMEM_offset_0_alias,@"STO_CUDA_RESERVED_SHARED STV_DEFAULT"
__nv_reservedSMEM_offset_0_alias:
	.zero		0
	.zero		64


//--------------------- .nv.shared._Z20matrixMulKernelTiledPiS_S_iii --------------------------
	.section	.nv.shared._Z20matrixMulKernelTiledPiS_S_iii,"aw",@nobits
	.sectionflags	@""
	.align	4
.nv.shared._Z20matrixMulKernelTiledPiS_S_iii:
	.zero		1152


//--------------------- .nv.constant0._Z17multiply_parallelPiS_S_iii --------------------------
	.section	.nv.constant0._Z17multiply_parallelPiS_S_iii,"a",@progbits
	.sectionflags	@""
	.align	4
.nv.constant0._Z17multiply_parallelPiS_S_iii:
	.zero		932


//--------------------- .nv.constant0._Z20matrixMulKernelTiledPiS_S_iii --------------------------
	.section	.nv.constant0._Z20matrixMulKernelTiledPiS_S_iii,"a",@progbits
	.sectionflags	@""
	.align	4
.nv.constant0._Z20matrixMulKernelTiledPiS_S_iii:
	.zero		932


//--------------------- SYMBOLS --------------------------

	.type		.nv.reservedSmem.offset0,@object
	.size		.nv.reservedSmem.offset0,0x4
	.type		.nv.reservedSmem.cap,@object
	.size		.nv.reservedSmem.cap,0x4
